//
// Generated by NVIDIA NVVM Compiler
//
// Compiler Build ID: CL-36424714
// Cuda compilation tools, release 13.0, V13.0.88
// Based on NVVM 20.0.0
//

.version 9.0
.target sm_100
.address_size 64

	// .globl	chacha12
// total has been demoted

.visible .entry chacha12(
	.param .u64 .ptr .align 1 chacha12_param_0,
	.param .u64 .ptr .align 1 chacha12_param_1
)
{
	.reg .pred 	%p<3>;
	.reg .b32 	%r<182>;
	.reg .b64 	%rd<10>;
	// demoted variable
	.shared .align 4 .b8 total[16448];
	ld.param.u64 	%rd2, [chacha12_param_1];
	mov.u32 	%r1, %tid.x;
	setp.gt.u32 	%p1, %r1, 15;
	shl.b32 	%r53, %r1, 2;
	mov.u32 	%r54, total;
	add.s32 	%r2, %r54, %r53;
	@%p1 bra 	$L__BB0_2;
	cvta.to.global.u64 	%rd3, %rd2;
	mul.wide.u32 	%rd4, %r1, 4;
	add.s64 	%rd5, %rd3, %rd4;
	ld.global.u32 	%r55, [%rd5];
	st.shared.u32 	[%r2], %r55;
$L__BB0_2:
	bar.sync 	0;
	mov.u32 	%r57, %ctaid.x;
	mov.u32 	%r58, %ntid.x;
	mad.lo.s32 	%r59, %r57, %r58, %r1;
	ld.shared.u32 	%r3, [total];
	ld.shared.u32 	%r4, [total+4];
	ld.shared.u32 	%r5, [total+8];
	ld.shared.u32 	%r6, [total+12];
	ld.shared.u32 	%r7, [total+16];
	ld.shared.u32 	%r8, [total+20];
	ld.shared.u32 	%r9, [total+24];
	ld.shared.u32 	%r10, [total+28];
	ld.shared.u32 	%r11, [total+32];
	ld.shared.u32 	%r12, [total+36];
	ld.shared.u32 	%r13, [total+40];
	ld.shared.u32 	%r14, [total+44];
	ld.shared.u32 	%r60, [total+48];
	ld.shared.u32 	%r15, [total+52];
	ld.shared.u32 	%r16, [total+56];
	ld.shared.u32 	%r17, [total+60];
	add.s32 	%r18, %r60, %r59;
	mov.b32 	%r181, 0;
	mov.u32 	%r165, %r14;
	mov.u32 	%r166, %r17;
	mov.u32 	%r167, %r6;
	mov.u32 	%r168, %r10;
	mov.u32 	%r169, %r13;
	mov.u32 	%r170, %r16;
	mov.u32 	%r171, %r5;
	mov.u32 	%r172, %r9;
	mov.u32 	%r173, %r12;
	mov.u32 	%r174, %r15;
	mov.u32 	%r175, %r4;
	mov.u32 	%r176, %r8;
	mov.u32 	%r177, %r11;
	mov.u32 	%r178, %r18;
	mov.u32 	%r179, %r3;
	mov.u32 	%r180, %r7;
$L__BB0_3:
	add.s32 	%r61, %r179, %r180;
	xor.b32  	%r62, %r178, %r61;
	shf.l.wrap.b32 	%r63, %r62, %r62, 16;
	add.s32 	%r64, %r177, %r63;
	xor.b32  	%r65, %r180, %r64;
	shf.l.wrap.b32 	%r66, %r65, %r65, 12;
	add.s32 	%r67, %r61, %r66;
	xor.b32  	%r68, %r63, %r67;
	shf.l.wrap.b32 	%r69, %r68, %r68, 8;
	add.s32 	%r70, %r64, %r69;
	xor.b32  	%r71, %r66, %r70;
	shf.l.wrap.b32 	%r72, %r71, %r71, 7;
	add.s32 	%r73, %r175, %r176;
	xor.b32  	%r74, %r174, %r73;
	shf.l.wrap.b32 	%r75, %r74, %r74, 16;
	add.s32 	%r76, %r173, %r75;
	xor.b32  	%r77, %r176, %r76;
	shf.l.wrap.b32 	%r78, %r77, %r77, 12;
	add.s32 	%r79, %r73, %r78;
	xor.b32  	%r80, %r75, %r79;
	shf.l.wrap.b32 	%r81, %r80, %r80, 8;
	add.s32 	%r82, %r76, %r81;
	xor.b32  	%r83, %r78, %r82;
	shf.l.wrap.b32 	%r84, %r83, %r83, 7;
	add.s32 	%r85, %r171, %r172;
	xor.b32  	%r86, %r170, %r85;
	shf.l.wrap.b32 	%r87, %r86, %r86, 16;
	add.s32 	%r88, %r169, %r87;
	xor.b32  	%r89, %r172, %r88;
	shf.l.wrap.b32 	%r90, %r89, %r89, 12;
	add.s32 	%r91, %r85, %r90;
	xor.b32  	%r92, %r87, %r91;
	shf.l.wrap.b32 	%r93, %r92, %r92, 8;
	add.s32 	%r94, %r88, %r93;
	xor.b32  	%r95, %r90, %r94;
	shf.l.wrap.b32 	%r96, %r95, %r95, 7;
	add.s32 	%r97, %r167, %r168;
	xor.b32  	%r98, %r166, %r97;
	shf.l.wrap.b32 	%r99, %r98, %r98, 16;
	add.s32 	%r100, %r165, %r99;
	xor.b32  	%r101, %r168, %r100;
	shf.l.wrap.b32 	%r102, %r101, %r101, 12;
	add.s32 	%r103, %r97, %r102;
	xor.b32  	%r104, %r99, %r103;
	shf.l.wrap.b32 	%r105, %r104, %r104, 8;
	add.s32 	%r106, %r100, %r105;
	xor.b32  	%r107, %r102, %r106;
	shf.l.wrap.b32 	%r108, %r107, %r107, 7;
	add.s32 	%r109, %r67, %r84;
	xor.b32  	%r110, %r105, %r109;
	shf.l.wrap.b32 	%r111, %r110, %r110, 16;
	add.s32 	%r112, %r94, %r111;
	xor.b32  	%r113, %r84, %r112;
	shf.l.wrap.b32 	%r114, %r113, %r113, 12;
	add.s32 	%r179, %r109, %r114;
	xor.b32  	%r115, %r111, %r179;
	shf.l.wrap.b32 	%r166, %r115, %r115, 8;
	add.s32 	%r169, %r112, %r166;
	xor.b32  	%r116, %r114, %r169;
	shf.l.wrap.b32 	%r176, %r116, %r116, 7;
	add.s32 	%r117, %r79, %r96;
	xor.b32  	%r118, %r69, %r117;
	shf.l.wrap.b32 	%r119, %r118, %r118, 16;
	add.s32 	%r120, %r106, %r119;
	xor.b32  	%r121, %r96, %r120;
	shf.l.wrap.b32 	%r122, %r121, %r121, 12;
	add.s32 	%r175, %r117, %r122;
	xor.b32  	%r123, %r119, %r175;
	shf.l.wrap.b32 	%r178, %r123, %r123, 8;
	add.s32 	%r165, %r120, %r178;
	xor.b32  	%r124, %r122, %r165;
	shf.l.wrap.b32 	%r172, %r124, %r124, 7;
	add.s32 	%r125, %r91, %r108;
	xor.b32  	%r126, %r81, %r125;
	shf.l.wrap.b32 	%r127, %r126, %r126, 16;
	add.s32 	%r128, %r70, %r127;
	xor.b32  	%r129, %r108, %r128;
	shf.l.wrap.b32 	%r130, %r129, %r129, 12;
	add.s32 	%r171, %r125, %r130;
	xor.b32  	%r131, %r127, %r171;
	shf.l.wrap.b32 	%r174, %r131, %r131, 8;
	add.s32 	%r177, %r128, %r174;
	xor.b32  	%r132, %r130, %r177;
	shf.l.wrap.b32 	%r168, %r132, %r132, 7;
	add.s32 	%r133, %r103, %r72;
	xor.b32  	%r134, %r93, %r133;
	shf.l.wrap.b32 	%r135, %r134, %r134, 16;
	add.s32 	%r136, %r82, %r135;
	xor.b32  	%r137, %r72, %r136;
	shf.l.wrap.b32 	%r138, %r137, %r137, 12;
	add.s32 	%r167, %r133, %r138;
	xor.b32  	%r139, %r135, %r167;
	shf.l.wrap.b32 	%r170, %r139, %r139, 8;
	add.s32 	%r173, %r136, %r170;
	xor.b32  	%r140, %r138, %r173;
	shf.l.wrap.b32 	%r180, %r140, %r140, 7;
	add.s32 	%r181, %r181, 1;
	setp.ne.s32 	%p2, %r181, 6;
	@%p2 bra 	$L__BB0_3;
	ld.param.u64 	%rd9, [chacha12_param_0];
	shl.b32 	%r141, %r1, 2;
	mov.u32 	%r142, total;
	add.s32 	%r143, %r142, %r141;
	mad.lo.s32 	%r144, %r1, 60, %r143;
	add.s32 	%r145, %r179, %r3;
	st.shared.u32 	[%r144+64], %r145;
	add.s32 	%r146, %r175, %r4;
	st.shared.u32 	[%r144+68], %r146;
	add.s32 	%r147, %r171, %r5;
	st.shared.u32 	[%r144+72], %r147;
	add.s32 	%r148, %r167, %r6;
	st.shared.u32 	[%r144+76], %r148;
	add.s32 	%r149, %r180, %r7;
	st.shared.u32 	[%r144+80], %r149;
	add.s32 	%r150, %r176, %r8;
	st.shared.u32 	[%r144+84], %r150;
	add.s32 	%r151, %r172, %r9;
	st.shared.u32 	[%r144+88], %r151;
	add.s32 	%r152, %r168, %r10;
	st.shared.u32 	[%r144+92], %r152;
	add.s32 	%r153, %r177, %r11;
	st.shared.u32 	[%r144+96], %r153;
	add.s32 	%r154, %r173, %r12;
	st.shared.u32 	[%r144+100], %r154;
	add.s32 	%r155, %r169, %r13;
	st.shared.u32 	[%r144+104], %r155;
	add.s32 	%r156, %r165, %r14;
	st.shared.u32 	[%r144+108], %r156;
	add.s32 	%r157, %r18, %r178;
	st.shared.u32 	[%r144+112], %r157;
	add.s32 	%r158, %r174, %r15;
	st.shared.u32 	[%r144+116], %r158;
	add.s32 	%r159, %r170, %r16;
	st.shared.u32 	[%r144+120], %r159;
	add.s32 	%r160, %r166, %r17;
	st.shared.u32 	[%r144+124], %r160;
	mov.u32 	%r161, %ctaid.x;
	mov.u32 	%r162, %ntid.x;
	mad.lo.s32 	%r163, %r161, %r162, %r1;
	shl.b32 	%r164, %r163, 4;
	cvta.to.global.u64 	%rd6, %rd9;
	mul.wide.s32 	%rd7, %r164, 4;
	add.s64 	%rd8, %rd6, %rd7;
	st.global.u32 	[%rd8], %r145;
	st.global.u32 	[%rd8+4], %r146;
	st.global.u32 	[%rd8+8], %r147;
	st.global.u32 	[%rd8+12], %r148;
	st.global.u32 	[%rd8+16], %r149;
	st.global.u32 	[%rd8+20], %r150;
	st.global.u32 	[%rd8+24], %r151;
	st.global.u32 	[%rd8+28], %r152;
	st.global.u32 	[%rd8+32], %r153;
	st.global.u32 	[%rd8+36], %r154;
	st.global.u32 	[%rd8+40], %r155;
	st.global.u32 	[%rd8+44], %r156;
	st.global.u32 	[%rd8+48], %r157;
	st.global.u32 	[%rd8+52], %r158;
	st.global.u32 	[%rd8+56], %r159;
	st.global.u32 	[%rd8+60], %r160;
	ret;

}


// ===== COMPILED SASS (sm_100) =====

	.target	sm_100

	.elftype	@"ET_EXEC"


//--------------------- .note.nv.tkinfo           --------------------------
	.section	.note.nv.tkinfo,"",@"SHT_NOTE"
	.sectionflags	@"SHF_NOTE_NV_TKINFO"
	.tkinfo
        /*0018*/ 	.word	0x00000002
        /*0030*/ 	.string	""
        /*0030*/ 	.string	"ptxas"
        /*0030*/ 	.string	"Cuda compilation tools, release 13.0, V13.0.88"
        /*0030*/ 	.string	"Build cuda_13.0.r13.0/compiler.36424714_0"
        /*0030*/ 	.string	"-arch sm_100 -m 64 "



//--------------------- .note.nv.cuinfo           --------------------------
	.section	.note.nv.cuinfo,"",@"SHT_NOTE"
	.sectionflags	@"SHF_NOTE_NV_CUINFO"
        /*0018*/ 	.short	0x0002
        /*001a*/ 	.short	0x0064
        /*001c*/ 	.short	0x0082
	.zero		2


//--------------------- .nv.info                  --------------------------
	.section	.nv.info,"",@"SHT_CUDA_INFO"
	.align	4


	//----- nvinfo : EIATTR_REGCOUNT
	.align		4
        /*0000*/ 	.byte	0x04, 0x2f
        /*0002*/ 	.short	(.L_1 - .L_0)
	.align		4
.L_0:
        /*0004*/ 	.word	index@(chacha12)
        /*0008*/ 	.word	0x00000028


	//----- nvinfo : EIATTR_FRAME_SIZE
	.align		4
.L_1:
        /*000c*/ 	.byte	0x04, 0x11
        /*000e*/ 	.short	(.L_3 - .L_2)
	.align		4
.L_2:
        /*0010*/ 	.word	index@(chacha12)
        /*0014*/ 	.word	0x00000000


	//----- nvinfo : EIATTR_MIN_STACK_SIZE
	.align		4
.L_3:
        /*0018*/ 	.byte	0x04, 0x12
        /*001a*/ 	.short	(.L_5 - .L_4)
	.align		4
.L_4:
        /*001c*/ 	.word	index@(chacha12)
        /*0020*/ 	.word	0x00000000
.L_5:


//--------------------- .nv.compat                --------------------------
	.section	.nv.compat,"",@"SHT_CUDA_COMPAT_INFO"
	.align	4
        /*0000*/ 	.byte	0x02, 0x09, 0x00, 0x00, 0x02, 0x02, 0x01, 0x00, 0x02, 0x05, 0x05, 0x00, 0x03, 0x07, 0x01, 0x01
        /*0010*/ 	.byte	0x02, 0x03, 0x00, 0x00, 0x02, 0x06, 0x01, 0x00, 0x04, 0x0b, 0x08, 0x00, 0x09, 0x00, 0x00, 0x00
        /*0020*/ 	.byte	0x00, 0x00, 0x00, 0x00


//--------------------- .nv.info.chacha12         --------------------------
	.section	.nv.info.chacha12,"",@"SHT_CUDA_INFO"
	.sectionflags	@""
	.align	4


	//----- nvinfo : EIATTR_CUDA_API_VERSION
	.align		4
        /*0000*/ 	.byte	0x04, 0x37
        /*0002*/ 	.short	(.L_7 - .L_6)
.L_6:
        /*0004*/ 	.word	0x00000082


	//----- nvinfo : EIATTR_KPARAM_INFO
	.align		4
.L_7:
        /*0008*/ 	.byte	0x04, 0x17
        /*000a*/ 	.short	(.L_9 - .L_8)
.L_8:
        /*000c*/ 	.word	0x00000000
        /*0010*/ 	.short	0x0001
        /*0012*/ 	.short	0x0008
        /*0014*/ 	.byte	0x00, 0xf5, 0x21, 0x00


	//----- nvinfo : EIATTR_KPARAM_INFO
	.align		4
.L_9:
        /*0018*/ 	.byte	0x04, 0x17
        /*001a*/ 	.short	(.L_11 - .L_10)
.L_10:
        /*001c*/ 	.word	0x00000000
        /*0020*/ 	.short	0x0000
        /*0022*/ 	.short	0x0000
        /*0024*/ 	.byte	0x00, 0xf5, 0x21, 0x00


	//----- nvinfo : EIATTR_SPARSE_MMA_MASK
	.align		4
.L_11:
        /*0028*/ 	.byte	0x03, 0x50
        /*002a*/ 	.short	0x0000


	//----- nvinfo : EIATTR_MAXREG_COUNT
	.align		4
        /*002c*/ 	.byte	0x03, 0x1b
        /*002e*/ 	.short	0x00ff


	//----- nvinfo : EIATTR_NUM_BARRIERS
	.align		4
        /*0030*/ 	.byte	0x02, 0x4c
        /*0032*/ 	.byte	0x01
	.zero		1


	//----- nvinfo : EIATTR_MERCURY_ISA_VERSION
	.align		4
        /*0034*/ 	.byte	0x03, 0x5f
        /*0036*/ 	.short	0x0101


	//----- nvinfo : EIATTR_VRC_CTA_INIT_COUNT
	.align		4
        /*0038*/ 	.byte	0x02, 0x4a
	.zero		1
	.zero		1


	//----- nvinfo : EIATTR_EXIT_INSTR_OFFSETS
	.align		4
        /*003c*/ 	.byte	0x04, 0x1c
        /*003e*/ 	.short	(.L_13 - .L_12)


	//   ....[0]....
.L_12:
        /*0040*/ 	.word	0x00000bf0


	//----- nvinfo : EIATTR_CBANK_PARAM_SIZE
	.align		4
.L_13:
        /*0044*/ 	.byte	0x03, 0x19
        /*0046*/ 	.short	0x0010


	//----- nvinfo : EIATTR_PARAM_CBANK
	.align		4
        /*0048*/ 	.byte	0x04, 0x0a
        /*004a*/ 	.short	(.L_15 - .L_14)
	.align		4
.L_14:
        /*004c*/ 	.word	index@(.nv.constant0.chacha12)
        /*0050*/ 	.short	0x0380
        /*0052*/ 	.short	0x0010


	//----- nvinfo : EIATTR_SW_WAR
	.align		4
.L_15:
        /*0054*/ 	.byte	0x04, 0x36
        /*0056*/ 	.short	(.L_17 - .L_16)
.L_16:
        /*0058*/ 	.word	0x00000008
.L_17:


//--------------------- .nv.callgraph             --------------------------
	.section	.nv.callgraph,"",@"SHT_CUDA_CALLGRAPH"
	.align	4
	.sectionentsize	8
	.align		4
        /*0000*/ 	.word	0x00000000
	.align		4
        /*0004*/ 	.word	0xffffffff
	.align		4
        /*0008*/ 	.word	0x00000000
	.align		4
        /*000c*/ 	.word	0xfffffffe
	.align		4
        /*0010*/ 	.word	0x00000000
	.align		4
        /*0014*/ 	.word	0xfffffffd
	.align		4
        /*0018*/ 	.word	0x00000000
	.align		4
        /*001c*/ 	.word	0xfffffffc


//--------------------- .text.chacha12            --------------------------
	.section	.text.chacha12,"ax",@progbits
	.align	128
        .global         chacha12
        .type           chacha12,@function
        .size           chacha12,(.L_x_2 - chacha12)
        .other          chacha12,@"STO_CUDA_ENTRY STV_DEFAULT"
chacha12:
.text.chacha12:
[----:B------:R-:W-:Y:S01]  /*0000*/  LDC R1, c[0x0][0x37c] ;  /* 0x0000df00ff017b82 */ /* 0x000fe20000000800 */
[----:B------:R-:W0:Y:S01]  /*0010*/  S2R R0, SR_TID.X ;  /* 0x0000000000007919 */ /* 0x000e220000002100 */
[----:B------:R-:W1:Y:S01]  /*0020*/  LDCU.64 UR6, c[0x0][0x358] ;  /* 0x00006b00ff0677ac */ /* 0x000e620008000a00 */
[----:B0-----:R-:W-:-:S13]  /*0030*/  ISETP.GT.U32.AND P0, PT, R0, 0xf, PT ;  /* 0x0000000f0000780c */ /* 0x001fda0003f04070 */
[----:B------:R-:W0:Y:S02]  /*0040*/  @!P0 LDC.64 R16, c[0x0][0x388] ;  /* 0x0000e200ff108b82 */ /* 0x000e240000000a00 */
[----:B0-----:R-:W-:-:S05]  /*0050*/  @!P0 IMAD.WIDE.U32 R16, R0, 0x4, R16 ;  /* 0x0000000400108825 */ /* 0x001fca00078e0010 */
[----:B-1----:R-:W2:Y:S01]  /*0060*/  @!P0 LDG.E R20, desc[UR6][R16.64] ;  /* 0x0000000610148981 */ /* 0x002ea2000c1e1900 */
[----:B------:R-:W0:Y:S01]  /*0070*/  S2UR UR5, SR_CgaCtaId ;  /* 0x00000000000579c3 */ /* 0x000e220000008800 */
[----:B------:R-:W-:-:S07]  /*0080*/  UMOV UR4, 0x400 ;  /* 0x0000040000047882 */ /* 0x000fce0000000000 */
[----:B------:R-:W1:Y:S01]  /*0090*/  LDC R21, c[0x0][0x360] ;  /* 0x0000d800ff157b82 */ /* 0x000e620000000800 */
[----:B0-----:R-:W-:-:S07]  /*00a0*/  ULEA UR4, UR5, UR4, 0x18 ;  /* 0x0000000405047291 */ /* 0x001fce000f8ec0ff */
[----:B------:R-:W1:Y:S01]  /*00b0*/  S2UR UR5, SR_CTAID.X ;  /* 0x00000000000579c3 */ /* 0x000e620000002500 */
[----:B------:R-:W-:Y:S01]  /*00c0*/  LEA R3, R0, UR4, 0x2 ;  /* 0x0000000400037c11 */ /* 0x000fe2000f8e10ff */
[----:B-1----:R-:W-:-:S04]  /*00d0*/  IMAD R21, R21, UR5, R0 ;  /* 0x0000000515157c24 */ /* 0x002fc8000f8e0200 */
[----:B--2---:R-:W-:Y:S02]  /*00e0*/  @!P0 STS [R3], R20 ;  /* 0x0000001403008388 */ /* 0x004fe40000000800 */
[----:B------:R-:W-:Y:S06]  /*00f0*/  BAR.SYNC.DEFER_BLOCKING 0x0 ;  /* 0x0000000000007b1d */ /* 0x000fec0000010000 */
[----:B------:R-:W0:Y:S04]  /*0100*/  LDS.128 R4, [UR4+0x30] ;  /* 0x00003004ff047984 */ /* 0x000e280008000c00 */
[----:B------:R-:W1:Y:S04]  /*0110*/  LDS.128 R8, [UR4] ;  /* 0x00000004ff087984 */ /* 0x000e680008000c00 */
[----:B------:R-:W2:Y:S04]  /*0120*/  LDS.128 R12, [UR4+0x10] ;  /* 0x00001004ff0c7984 */ /* 0x000ea80008000c00 */
[----:B------:R-:W3:Y:S01]  /*0130*/  LDS.128 R16, [UR4+0x20] ;  /* 0x00002004ff107984 */ /* 0x000ee20008000c00 */
[----:B------:R-:W-:Y:S01]  /*0140*/  UMOV UR4, URZ ;  /* 0x000000ff00047c82 */ /* 0x000fe20008000000 */
[----:B0-----:R-:W-:-:S02]  /*0150*/  IMAD.IADD R2, R21, 0x1, R4 ;  /* 0x0000000115027824 */ /* 0x001fc400078e0204 */
[----:B------:R-:W-:Y:S02]  /*0160*/  IMAD.MOV.U32 R36, RZ, RZ, R7 ;  /* 0x000000ffff247224 */ /* 0x000fe400078e0007 */
[----:B------:R-:W-:Y:S01]  /*0170*/  IMAD.MOV.U32 R37, RZ, RZ, R6 ;  /* 0x000000ffff257224 */ /* 0x000fe200078e0006 */
[----:B------:R-:W-:Y:S01]  /*0180*/  MOV R35, R2 ;  /* 0x0000000200237202 */ /* 0x000fe20000000f00 */
[----:B------:R-:W-:Y:S02]  /*0190*/  IMAD.MOV.U32 R32, RZ, RZ, R5 ;  /* 0x000000ffff207224 */ /* 0x000fe400078e0005 */
[----:B-1----:R-:W-:Y:S02]  /*01a0*/  IMAD.MOV.U32 R20, RZ, RZ, R11 ;  /* 0x000000ffff147224 */ /* 0x002fe400078e000b */
[----:B------:R-:W-:Y:S02]  /*01b0*/  IMAD.MOV.U32 R21, RZ, RZ, R10 ;  /* 0x000000ffff157224 */ /* 0x000fe400078e000a */
[----:B------:R-:W-:-:S02]  /*01c0*/  IMAD.MOV.U32 R22, RZ, RZ, R9 ;  /* 0x000000ffff167224 */ /* 0x000fc400078e0009 */
[----:B------:R-:W-:Y:S02]  /*01d0*/  IMAD.MOV.U32 R24, RZ, RZ, R8 ;  /* 0x000000ffff187224 */ /* 0x000fe400078e0008 */
[----:B--2---:R-:W-:Y:S02]  /*01e0*/  IMAD.MOV.U32 R29, RZ, RZ, R15 ;  /* 0x000000ffff1d7224 */ /* 0x004fe400078e000f */
[----:B------:R-:W-:Y:S02]  /*01f0*/  IMAD.MOV.U32 R25, RZ, RZ, R14 ;  /* 0x000000ffff197224 */ /* 0x000fe400078e000e */
[----:B------:R-:W-:Y:S02]  /*0200*/  IMAD.MOV.U32 R28, RZ, RZ, R13 ;  /* 0x000000ffff1c7224 */ /* 0x000fe400078e000d */
[----:B------:R-:W-:Y:S02]  /*0210*/  IMAD.MOV.U32 R23, RZ, RZ, R12 ;  /* 0x000000ffff177224 */ /* 0x000fe400078e000c */
[----:B---3--:R-:W-:-:S02]  /*0220*/  IMAD.MOV.U32 R4, RZ, RZ, R19 ;  /* 0x000000ffff047224 */ /* 0x008fc400078e0013 */
[----:B------:R-:W-:Y:S02]  /*0230*/  IMAD.MOV.U32 R30, RZ, RZ, R18 ;  /* 0x000000ffff1e7224 */ /* 0x000fe400078e0012 */
[----:B------:R-:W-:Y:S02]  /*0240*/  IMAD.MOV.U32 R34, RZ, RZ, R17 ;  /* 0x000000ffff227224 */ /* 0x000fe400078e0011 */
[----:B------:R-:W-:-:S07]  /*0250*/  IMAD.MOV.U32 R33, RZ, RZ, R16 ;  /* 0x000000ffff217224 */ /* 0x000fce00078e0010 */
.L_x_0:
[----:B------:R-:W-:Y:S01]  /*0260*/  IMAD.IADD R31, R23, 0x1, R24 ;  /* 0x00000001171f7824 */ /* 0x000fe200078e0218 */
[----:B------:R-:W-:Y:S01]  /*0270*/  UIADD3 UR4, UPT, UPT, UR4, 0x1, URZ ;  /* 0x0000000104047890 */ /* 0x000fe2000fffe0ff */
[----:B------:R-:W-:Y:S02]  /*0280*/  IMAD.IADD R22, R28, 0x1, R22 ;  /* 0x000000011c167824 */ /* 0x000fe400078e0216 */
[----:B------:R-:W-:Y:S01]  /*0290*/  IMAD.IADD R24, R25, 0x1, R21 ;  /* 0x0000000119187824 */ /* 0x000fe200078e0215 */
[----:B------:R-:W-:Y:S01]  /*02a0*/  LOP3.LUT R21, R35, R31, RZ, 0x3c, !PT ;  /* 0x0000001f23157212 */ /* 0x000fe200078e3cff */
[----:B------:R-:W-:Y:S01]  /*02b0*/  IMAD.IADD R20, R29, 0x1, R20 ;  /* 0x000000011d147824 */ /* 0x000fe200078e0214 */
[----:B------:R-:W-:Y:S01]  /*02c0*/  LOP3.LUT R35, R32, R22, RZ, 0x3c, !PT ;  /* 0x0000001620237212 */ /* 0x000fe200078e3cff */
[----:B------:R-:W-:Y:S01]  /*02d0*/  UISETP.NE.AND UP0, UPT, UR4, 0x6, UPT ;  /* 0x000000060400788c */ /* 0x000fe2000bf05270 */
[----:B------:R-:W-:Y:S02]  /*02e0*/  LOP3.LUT R26, R37, R24, RZ, 0x3c, !PT ;  /* 0x00000018251a7212 */ /* 0x000fe400078e3cff */
[----:B------:R-:W-:-:S02]  /*02f0*/  LOP3.LUT R37, R36, R20, RZ, 0x3c, !PT ;  /* 0x0000001424257212 */ /* 0x000fc400078e3cff */
[----:B------:R-:W-:Y:S02]  /*0300*/  SHF.L.W.U32.HI R35, R35, 0x10, R35 ;  /* 0x0000001023237819 */ /* 0x000fe40000010e23 */
[----:B------:R-:W-:Y:S02]  /*0310*/  SHF.L.W.U32.HI R26, R26, 0x10, R26 ;  /* 0x000000101a1a7819 */ /* 0x000fe40000010e1a */
[----:B------:R-:W-:Y:S01]  /*0320*/  SHF.L.W.U32.HI R37, R37, 0x10, R37 ;  /* 0x0000001025257819 */ /* 0x000fe20000010e25 */
[----:B------:R-:W-:Y:S01]  /*0330*/  IMAD.IADD R27, R35, 0x1, R34 ;  /* 0x00000001231b7824 */ /* 0x000fe200078e0222 */
[----:B------:R-:W-:Y:S01]  /*0340*/  SHF.L.W.U32.HI R32, R21, 0x10, R21 ;  /* 0x0000001015207819 */ /* 0x000fe20000010e15 */
[----:B------:R-:W-:Y:S02]  /*0350*/  IMAD.IADD R30, R26, 0x1, R30 ;  /* 0x000000011a1e7824 */ /* 0x000fe400078e021e */
[----:B------:R-:W-:Y:S01]  /*0360*/  IMAD.IADD R4, R37, 0x1, R4 ;  /* 0x0000000125047824 */ /* 0x000fe200078e0204 */
[----:B------:R-:W-:Y:S01]  /*0370*/  LOP3.LUT R21, R28, R27, RZ, 0x3c, !PT ;  /* 0x0000001b1c157212 */ /* 0x000fe200078e3cff */
[----:B------:R-:W-:Y:S01]  /*0380*/  IMAD.IADD R34, R32, 0x1, R33 ;  /* 0x0000000120227824 */ /* 0x000fe200078e0221 */
[----:B------:R-:W-:-:S02]  /*0390*/  LOP3.LUT R25, R25, R30, RZ, 0x3c, !PT ;  /* 0x0000001e19197212 */ /* 0x000fc400078e3cff */
[----:B------:R-:W-:Y:S02]  /*03a0*/  LOP3.LUT R29, R29, R4, RZ, 0x3c, !PT ;  /* 0x000000041d1d7212 */ /* 0x000fe400078e3cff */
[----:B------:R-:W-:Y:S02]  /*03b0*/  LOP3.LUT R28, R23, R34, RZ, 0x3c, !PT ;  /* 0x00000022171c7212 */ /* 0x000fe400078e3cff */
[----:B------:R-:W-:Y:S02]  /*03c0*/  SHF.L.W.U32.HI R23, R21, 0xc, R21 ;  /* 0x0000000c15177819 */ /* 0x000fe40000010e15 */
[----:B------:R-:W-:Y:S02]  /*03d0*/  SHF.L.W.U32.HI R25, R25, 0xc, R25 ;  /* 0x0000000c19197819 */ /* 0x000fe40000010e19 */
[----:B------:R-:W-:Y:S01]  /*03e0*/  SHF.L.W.U32.HI R29, R29, 0xc, R29 ;  /* 0x0000000c1d1d7819 */ /* 0x000fe20000010e1d */
[----:B------:R-:W-:Y:S01]  /*03f0*/  IMAD.IADD R22, R22, 0x1, R23 ;  /* 0x0000000116167824 */ /* 0x000fe200078e0217 */
[----:B------:R-:W-:Y:S01]  /*0400*/  SHF.L.W.U32.HI R28, R28, 0xc, R28 ;  /* 0x0000000c1c1c7819 */ /* 0x000fe20000010e1c */
[----:B------:R-:W-:-:S02]  /*0410*/  IMAD.IADD R21, R24, 0x1, R25 ;  /* 0x0000000118157824 */ /* 0x000fc400078e0219 */
[----:B------:R-:W-:Y:S02]  /*0420*/  IMAD.IADD R20, R20, 0x1, R29 ;  /* 0x0000000114147824 */ /* 0x000fe400078e021d */
[----:B------:R-:W-:Y:S01]  /*0430*/  IMAD.IADD R24, R31, 0x1, R28 ;  /* 0x000000011f187824 */ /* 0x000fe200078e021c */
[----:B------:R-:W-:Y:S02]  /*0440*/  LOP3.LUT R31, R35, R22, RZ, 0x3c, !PT ;  /* 0x00000016231f7212 */ /* 0x000fe400078e3cff */
[----:B------:R-:W-:Y:S02]  /*0450*/  LOP3.LUT R26, R26, R21, RZ, 0x3c, !PT ;  /* 0x000000151a1a7212 */ /* 0x000fe400078e3cff */
[----:B------:R-:W-:Y:S02]  /*0460*/  LOP3.LUT R33, R37, R20, RZ, 0x3c, !PT ;  /* 0x0000001425217212 */ /* 0x000fe400078e3cff */
[----:B------:R-:W-:Y:S02]  /*0470*/  LOP3.LUT R35, R32, R24, RZ, 0x3c, !PT ;  /* 0x0000001820237212 */ /* 0x000fe400078e3cff */
[----:B------:R-:W-:-:S02]  /*0480*/  SHF.L.W.U32.HI R32, R31, 0x8, R31 ;  /* 0x000000081f207819 */ /* 0x000fc40000010e1f */
[----:B------:R-:W-:Y:S02]  /*0490*/  SHF.L.W.U32.HI R31, R26, 0x8, R26 ;  /* 0x000000081a1f7819 */ /* 0x000fe40000010e1a */
[----:B------:R-:W-:Y:S02]  /*04a0*/  SHF.L.W.U32.HI R33, R33, 0x8, R33 ;  /* 0x0000000821217819 */ /* 0x000fe40000010e21 */
[----:B------:R-:W-:Y:S01]  /*04b0*/  SHF.L.W.U32.HI R35, R35, 0x8, R35 ;  /* 0x0000000823237819 */ /* 0x000fe20000010e23 */
[----:B------:R-:W-:Y:S01]  /*04c0*/  IMAD.IADD R30, R30, 0x1, R31 ;  /* 0x000000011e1e7824 */ /* 0x000fe200078e021f */
[----:B------:R-:W-:Y:S01]  /*04d0*/  IADD3 R26, PT, PT, R27, R32, RZ ;  /* 0x000000201b1a7210 */ /* 0x000fe20007ffe0ff */
[----:B------:R-:W-:Y:S02]  /*04e0*/  IMAD.IADD R4, R4, 0x1, R33 ;  /* 0x0000000104047824 */ /* 0x000fe400078e0221 */
[----:B------:R-:W-:Y:S01]  /*04f0*/  IMAD.IADD R27, R34, 0x1, R35 ;  /* 0x00000001221b7824 */ /* 0x000fe200078e0223 */
[----:B------:R-:W-:-:S02]  /*0500*/  LOP3.LUT R34, R23, R26, RZ, 0x3c, !PT ;  /* 0x0000001a17227212 */ /* 0x000fc400078e3cff */
[----:B------:R-:W-:Y:S02]  /*0510*/  LOP3.LUT R25, R25, R30, RZ, 0x3c, !PT ;  /* 0x0000001e19197212 */ /* 0x000fe400078e3cff */
        /* <DEDUP_REMOVED lines=8> */
[----:B------:R-:W-:Y:S01]  /*05a0*/  IMAD.IADD R21, R21, 0x1, R28 ;  /* 0x0000000115157824 */ /* 0x000fe200078e021c */
[----:B------:R-:W-:Y:S01]  /*05b0*/  LOP3.LUT R33, R33, R24, RZ, 0x3c, !PT ;  /* 0x0000001821217212 */ /* 0x000fe200078e3cff */
[----:B------:R-:W-:Y:S01]  /*05c0*/  IMAD.IADD R20, R23, 0x1, R20 ;  /* 0x0000000117147824 */ /* 0x000fe200078e0214 */
[----:B------:R-:W-:Y:S02]  /*05d0*/  LOP3.LUT R35, R35, R22, RZ, 0x3c, !PT ;  /* 0x0000001623237212 */ /* 0x000fe400078e3cff */
[----:B------:R-:W-:Y:S02]  /*05e0*/  LOP3.LUT R32, R32, R21, RZ, 0x3c, !PT ;  /* 0x0000001520207212 */ /* 0x000fe400078e3cff */
[----:B------:R-:W-:Y:S02]  /*05f0*/  LOP3.LUT R34, R31, R20, RZ, 0x3c, !PT ;  /* 0x000000141f227212 */ /* 0x000fe400078e3cff */
[----:B------:R-:W-:Y:S02]  /*0600*/  SHF.L.W.U32.HI R33, R33, 0x10, R33 ;  /* 0x0000001021217819 */ /* 0x000fe40000010e21 */
[----:B------:R-:W-:-:S02]  /*0610*/  SHF.L.W.U32.HI R31, R35, 0x10, R35 ;  /* 0x00000010231f7819 */ /* 0x000fc40000010e23 */
[----:B------:R-:W-:Y:S01]  /*0620*/  SHF.L.W.U32.HI R32, R32, 0x10, R32 ;  /* 0x0000001020207819 */ /* 0x000fe20000010e20 */
[----:B------:R-:W-:Y:S01]  /*0630*/  IMAD.IADD R30, R30, 0x1, R33 ;  /* 0x000000011e1e7824 */ /* 0x000fe200078e0221 */
[----:B------:R-:W-:Y:S01]  /*0640*/  SHF.L.W.U32.HI R35, R34, 0x10, R34 ;  /* 0x0000001022237819 */ /* 0x000fe20000010e22 */
[----:B------:R-:W-:Y:S02]  /*0650*/  IMAD.IADD R4, R4, 0x1, R31 ;  /* 0x0000000104047824 */ /* 0x000fe400078e021f */
[----:B------:R-:W-:Y:S01]  /*0660*/  IMAD.IADD R27, R27, 0x1, R32 ;  /* 0x000000011b1b7824 */ /* 0x000fe200078e0220 */
[----:B------:R-:W-:Y:S01]  /*0670*/  LOP3.LUT R29, R29, R30, RZ, 0x3c, !PT ;  /* 0x0000001e1d1d7212 */ /* 0x000fe200078e3cff */
[----:B------:R-:W-:Y:S01]  /*0680*/  IMAD.IADD R26, R26, 0x1, R35 ;  /* 0x000000011a1a7824 */ /* 0x000fe200078e0223 */
[----:B------:R-:W-:Y:S02]  /*0690*/  LOP3.LUT R25, R25, R4, RZ, 0x3c, !PT ;  /* 0x0000000419197212 */ /* 0x000fe400078e3cff */
[----:B------:R-:W-:-:S02]  /*06a0*/  LOP3.LUT R28, R28, R27, RZ, 0x3c, !PT ;  /* 0x0000001b1c1c7212 */ /* 0x000fc400078e3cff */
[----:B------:R-:W-:Y:S02]  /*06b0*/  LOP3.LUT R34, R23, R26, RZ, 0x3c, !PT ;  /* 0x0000001a17227212 */ /* 0x000fe400078e3cff */
[----:B------:R-:W-:Y:S02]  /*06c0*/  SHF.L.W.U32.HI R23, R29, 0xc, R29 ;  /* 0x0000000c1d177819 */ /* 0x000fe40000010e1d */
[----:B------:R-:W-:Y:S02]  /*06d0*/  SHF.L.W.U32.HI R28, R28, 0xc, R28 ;  /* 0x0000000c1c1c7819 */ /* 0x000fe40000010e1c */
[----:B------:R-:W-:Y:S01]  /*06e0*/  SHF.L.W.U32.HI R29, R34, 0xc, R34 ;  /* 0x0000000c221d7819 */ /* 0x000fe20000010e22 */
[----:B------:R-:W-:Y:S01]  /*06f0*/  IMAD.IADD R24, R24, 0x1, R23 ;  /* 0x0000000118187824 */ /* 0x000fe200078e0217 */
[----:B------:R-:W-:Y:S01]  /*0700*/  SHF.L.W.U32.HI R25, R25, 0xc, R25 ;  /* 0x0000000c19197819 */ /* 0x000fe20000010e19 */
[----:B------:R-:W-:Y:S02]  /*0710*/  IMAD.IADD R21, R21, 0x1, R28 ;  /* 0x0000000115157824 */ /* 0x000fe400078e021c */
[----:B------:R-:W-:Y:S01]  /*0720*/  IMAD.IADD R20, R20, 0x1, R29 ;  /* 0x0000000114147824 */ /* 0x000fe200078e021d */
[----:B------:R-:W-:-:S02]  /*0730*/  IADD3 R22, PT, PT, R22, R25, RZ ;  /* 0x0000001916167210 */ /* 0x000fc40007ffe0ff */
[----:B------:R-:W-:Y:S02]  /*0740*/  LOP3.LUT R33, R33, R24, RZ, 0x3c, !PT ;  /* 0x0000001821217212 */ /* 0x000fe400078e3cff */
        /* <DEDUP_REMOVED lines=17> */
[----:B------:R-:W-:Y:S02]  /*0860*/  SHF.L.W.U32.HI R29, R26, 0x7, R26 ;  /* 0x000000071a1d7819 */ /* 0x000fe40000010e1a */
[----:B------:R-:W-:Y:S01]  /*0870*/  SHF.L.W.U32.HI R23, R27, 0x7, R27 ;  /* 0x000000071b177819 */ /* 0x000fe20000010e1b */
[----:B------:R-:W-:Y:S06]  /*0880*/  BRA.U UP0, `(.L_x_0) ;  /* 0xfffffff900747547 */ /* 0x000fec000b83ffff */
[----:B------:R-:W0:Y:S01]  /*0890*/  LDC R27, c[0x0][0x360] ;  /* 0x0000d800ff1b7b82 */ /* 0x000e220000000800 */
[----:B------:R-:W-:Y:S01]  /*08a0*/  IMAD.IADD R24, R8, 0x1, R24 ;  /* 0x0000000108187824 */ /* 0x000fe200078e0218 */
[----:B------:R-:W-:Y:S01]  /*08b0*/  IADD3 R25, PT, PT, R25, R14, RZ ;  /* 0x0000000e19197210 */ /* 0x000fe20007ffe0ff */
[----:B------:R-:W-:Y:S02]  /*08c0*/  IMAD.IADD R22, R22, 0x1, R9 ;  /* 0x0000000116167824 */ /* 0x000fe400078e0209 */
[----:B------:R-:W-:Y:S02]  /*08d0*/  IMAD.IADD R21, R21, 0x1, R10 ;  /* 0x0000000115157824 */ /* 0x000fe400078e020a */
[----:B------:R-:W-:Y:S01]  /*08e0*/  IMAD.IADD R20, R20, 0x1, R11 ;  /* 0x0000000114147824 */ /* 0x000fe200078e020b */
[----:B------:R-:W1:Y:S01]  /*08f0*/  LDC.64 R8, c[0x0][0x380] ;  /* 0x0000e000ff087b82 */ /* 0x000e620000000a00 */
[----:B------:R-:W-:Y:S02]  /*0900*/  IMAD.IADD R12, R12, 0x1, R23 ;  /* 0x000000010c0c7824 */ /* 0x000fe400078e0217 */
[----:B------:R-:W-:-:S02]  /*0910*/  IMAD.IADD R28, R28, 0x1, R13 ;  /* 0x000000011c1c7824 */ /* 0x000fc400078e020d */
[----:B------:R-:W-:Y:S02]  /*0920*/  IMAD.IADD R29, R29, 0x1, R15 ;  /* 0x000000011d1d7824 */ /* 0x000fe400078e020f */
[----:B------:R-:W-:Y:S02]  /*0930*/  IMAD R3, R0, 0x3c, R3 ;  /* 0x0000003c00037824 */ /* 0x000fe400078e0203 */
[----:B------:R-:W-:Y:S02]  /*0940*/  IMAD.IADD R16, R16, 0x1, R33 ;  /* 0x0000000110107824 */ /* 0x000fe400078e0221 */
[----:B------:R-:W-:Y:S01]  /*0950*/  IMAD.IADD R34, R34, 0x1, R17 ;  /* 0x0000000122227824 */ /* 0x000fe200078e0211 */
[----:B------:R-:W-:Y:S01]  /*0960*/  STS [R3+0x40], R24 ;  /* 0x0000401803007388 */ /* 0x000fe20000000800 */
[----:B------:R-:W-:Y:S02]  /*0970*/  IMAD.IADD R30, R30, 0x1, R18 ;  /* 0x000000011e1e7824 */ /* 0x000fe400078e0212 */
[----:B------:R-:W-:Y:S01]  /*0980*/  IMAD.IADD R4, R4, 0x1, R19 ;  /* 0x0000000104047824 */ /* 0x000fe200078e0213 */
[----:B------:R-:W-:Y:S01]  /*0990*/  STS [R3+0x44], R22 ;  /* 0x0000441603007388 */ /* 0x000fe20000000800 */
[----:B0-----:R-:W-:-:S02]  /*09a0*/  IMAD R27, R27, UR5, R0 ;  /* 0x000000051b1b7c24 */ /* 0x001fc4000f8e0200 */
[----:B------:R-:W-:Y:S01]  /*09b0*/  IMAD.IADD R2, R2, 0x1, R35 ;  /* 0x0000000102027824 */ /* 0x000fe200078e0223 */
[----:B------:R-:W-:Y:S01]  /*09c0*/  STS [R3+0x48], R21 ;  /* 0x0000481503007388 */ /* 0x000fe20000000800 */
[----:B------:R-:W-:Y:S02]  /*09d0*/  IMAD.SHL.U32 R27, R27, 0x10, RZ ;  /* 0x000000101b1b7824 */ /* 0x000fe400078e00ff */
[----:B------:R-:W-:Y:S01]  /*09e0*/  IMAD.IADD R32, R32, 0x1, R5 ;  /* 0x0000000120207824 */ /* 0x000fe200078e0205 */
[----:B------:R-:W-:Y:S01]  /*09f0*/  STS [R3+0x4c], R20 ;  /* 0x00004c1403007388 */ /* 0x000fe20000000800 */
[----:B------:R-:W-:Y:S02]  /*0a00*/  IMAD.IADD R37, R37, 0x1, R6 ;  /* 0x0000000125257824 */ /* 0x000fe400078e0206 */
[----:B------:R-:W-:Y:S01]  /*0a10*/  IMAD.IADD R36, R36, 0x1, R7 ;  /* 0x0000000124247824 */ /* 0x000fe200078e0207 */
[----:B------:R-:W-:Y:S01]  /*0a20*/  STS [R3+0x50], R12 ;  /* 0x0000500c03007388 */ /* 0x000fe20000000800 */
[----:B-1----:R-:W-:-:S03]  /*0a30*/  IMAD.WIDE R8, R27, 0x4, R8 ;  /* 0x000000041b087825 */ /* 0x002fc600078e0208 */
[----:B------:R-:W-:Y:S04]  /*0a40*/  STS [R3+0x54], R28 ;  /* 0x0000541c03007388 */ /* 0x000fe80000000800 */
        /* <DEDUP_REMOVED lines=10> */
[----:B------:R-:W-:Y:S04]  /*0af0*/  STG.E desc[UR6][R8.64], R24 ;  /* 0x0000001808007986 */ /* 0x000fe8000c101906 */
        /* <DEDUP_REMOVED lines=14> */
[----:B------:R-:W-:Y:S01]  /*0be0*/  STG.E desc[UR6][R8.64+0x3c], R36 ;  /* 0x00003c2408007986 */ /* 0x000fe2000c101906 */
[----:B------:R-:W-:Y:S05]  /*0bf0*/  EXIT ;  /* 0x000000000000794d */ /* 0x000fea0003800000 */
.L_x_1:
[----:B------:R-:W-:-:S00]  /*0c00*/  BRA `(.L_x_1) ;  /* 0xfffffffc00fc7947 */ /* 0x000fc0000383ffff */
[----:B------:R-:W-:-:S00]  /*0c10*/  NOP ;  /* 0x0000000000007918 */ /* 0x000fc00000000000 */
        /* <DEDUP_REMOVED lines=14> */
.L_x_2:


//--------------------- .nv.shared.chacha12       --------------------------
	.section	.nv.shared.chacha12,"aw",@nobits
	.sectionflags	@""
	.align	4
.nv.shared.chacha12:
	.zero		17472


//--------------------- .nv.shared.reserved.0     --------------------------
	.section	.nv.shared.reserved.0,"aw",@nobits
	.weak		__nv_reservedSMEM_offset_0_alias
	.size		__nv_reservedSMEM_offset_0_alias, 0, 64
	.other		__nv_reservedSMEM_offset_0_alias,@"STO_CUDA_RESERVED_SHARED STV_DEFAULT"
__nv_reservedSMEM_offset_0_alias:
	.zero		0
	.zero		64


//--------------------- .nv.constant0.chacha12    --------------------------
	.section	.nv.constant0.chacha12,"a",@progbits
	.sectionflags	@""
	.align	4
.nv.constant0.chacha12:
	.zero		912


//--------------------- SYMBOLS --------------------------

	.type		.nv.reservedSmem.offset0,@object
	.size		.nv.reservedSmem.offset0,0x4
	.type		.nv.reservedSmem.cap,@object
	.size		.nv.reservedSmem.cap,0x4
